//
// Generated by NVIDIA NVVM Compiler
//
// Compiler Build ID: CL-36424714
// Cuda compilation tools, release 13.0, V13.0.88
// Based on NVVM 20.0.0
//

.version 9.0
.target sm_100
.address_size 64

	// .globl	_Z11DummyKernelv

.visible .entry _Z11DummyKernelv()
{


	ret;

}


// ===== COMPILED SASS (sm_100) =====

	.target	sm_100

	.elftype	@"ET_EXEC"


//--------------------- .note.nv.tkinfo           --------------------------
	.section	.note.nv.tkinfo,"",@"SHT_NOTE"
	.sectionflags	@"SHF_NOTE_NV_TKINFO"
	.tkinfo
        /*0018*/ 	.word	0x00000002
        /*0030*/ 	.string	""
        /*0030*/ 	.string	"ptxas"
        /*0030*/ 	.string	"Cuda compilation tools, release 13.0, V13.0.88"
        /*0030*/ 	.string	"Build cuda_13.0.r13.0/compiler.36424714_0"
        /*0030*/ 	.string	"-arch sm_100 -m 64 "



//--------------------- .note.nv.cuinfo           --------------------------
	.section	.note.nv.cuinfo,"",@"SHT_NOTE"
	.sectionflags	@"SHF_NOTE_NV_CUINFO"
        /*0018*/ 	.short	0x0002
        /*001a*/ 	.short	0x0064
        /*001c*/ 	.short	0x0082
	.zero		2


//--------------------- .nv.info                  --------------------------
	.section	.nv.info,"",@"SHT_CUDA_INFO"
	.align	4


	//----- nvinfo : EIATTR_REGCOUNT
	.align		4
        /*0000*/ 	.byte	0x04, 0x2f
        /*0002*/ 	.short	(.L_1 - .L_0)
	.align		4
.L_0:
        /*0004*/ 	.word	index@(_Z11DummyKernelv)
        /*0008*/ 	.word	0x00000004


	//----- nvinfo : EIATTR_FRAME_SIZE
	.align		4
.L_1:
        /*000c*/ 	.byte	0x04, 0x11
        /*000e*/ 	.short	(.L_3 - .L_2)
	.align		4
.L_2:
        /*0010*/ 	.word	index@(_Z11DummyKernelv)
        /*0014*/ 	.word	0x00000000


	//----- nvinfo : EIATTR_MIN_STACK_SIZE
	.align		4
.L_3:
        /*0018*/ 	.byte	0x04, 0x12
        /*001a*/ 	.short	(.L_5 - .L_4)
	.align		4
.L_4:
        /*001c*/ 	.word	index@(_Z11DummyKernelv)
        /*0020*/ 	.word	0x00000000
.L_5:


//--------------------- .nv.compat                --------------------------
	.section	.nv.compat,"",@"SHT_CUDA_COMPAT_INFO"
	.align	4
        /*0000*/ 	.byte	0x02, 0x09, 0x00, 0x00, 0x02, 0x02, 0x01, 0x00, 0x02, 0x05, 0x05, 0x00, 0x03, 0x07, 0x01, 0x01
        /*0010*/ 	.byte	0x02, 0x03, 0x00, 0x00, 0x02, 0x06, 0x01, 0x00, 0x04, 0x0b, 0x08, 0x00, 0x09, 0x00, 0x00, 0x00
        /*0020*/ 	.byte	0x00, 0x00, 0x00, 0x00


//--------------------- .nv.info._Z11DummyKernelv --------------------------
	.section	.nv.info._Z11DummyKernelv,"",@"SHT_CUDA_INFO"
	.sectionflags	@""
	.align	4


	//----- nvinfo : EIATTR_CUDA_API_VERSION
	.align		4
        /*0000*/ 	.byte	0x04, 0x37
        /*0002*/ 	.short	(.L_7 - .L_6)
.L_6:
        /*0004*/ 	.word	0x00000082


	//----- nvinfo : EIATTR_SPARSE_MMA_MASK
	.align		4
.L_7:
        /*0008*/ 	.byte	0x03, 0x50
        /*000a*/ 	.short	0x0000


	//----- nvinfo : EIATTR_MAXREG_COUNT
	.align		4
        /*000c*/ 	.byte	0x03, 0x1b
        /*000e*/ 	.short	0x00ff


	//----- nvinfo : EIATTR_MERCURY_ISA_VERSION
	.align		4
        /*0010*/ 	.byte	0x03, 0x5f
        /*0012*/ 	.short	0x0101


	//----- nvinfo : EIATTR_VRC_CTA_INIT_COUNT
	.align		4
        /*0014*/ 	.byte	0x02, 0x4a
	.zero		1
	.zero		1


	//----- nvinfo : EIATTR_EXIT_INSTR_OFFSETS
	.align		4
        /*0018*/ 	.byte	0x04, 0x1c
        /*001a*/ 	.short	(.L_9 - .L_8)


	//   ....[0]....
.L_8:
        /*001c*/ 	.word	0x00000010


	//----- nvinfo : EIATTR_SW_WAR
	.align		4
.L_9:
        /*0020*/ 	.byte	0x04, 0x36
        /*0022*/ 	.short	(.L_11 - .L_10)
.L_10:
        /*0024*/ 	.word	0x00000008
.L_11:


//--------------------- .nv.callgraph             --------------------------
	.section	.nv.callgraph,"",@"SHT_CUDA_CALLGRAPH"
	.align	4
	.sectionentsize	8
	.align		4
        /*0000*/ 	.word	0x00000000
	.align		4
        /*0004*/ 	.word	0xffffffff
	.align		4
        /*0008*/ 	.word	0x00000000
	.align		4
        /*000c*/ 	.word	0xfffffffe
	.align		4
        /*0010*/ 	.word	0x00000000
	.align		4
        /*0014*/ 	.word	0xfffffffd
	.align		4
        /*0018*/ 	.word	0x00000000
	.align		4
        /*001c*/ 	.word	0xfffffffc


//--------------------- .text._Z11DummyKernelv    --------------------------
	.section	.text._Z11DummyKernelv,"ax",@progbits
	.align	128
        .global         _Z11DummyKernelv
        .type           _Z11DummyKernelv,@function
        .size           _Z11DummyKernelv,(.L_x_1 - _Z11DummyKernelv)
        .other          _Z11DummyKernelv,@"STO_CUDA_ENTRY STV_DEFAULT"
_Z11DummyKernelv:
.text._Z11DummyKernelv:
[----:B------:R-:W-:Y:S01]  /*0000*/  LDC R1, c[0x0][0x37c] ;  /* 0x0000df00ff017b82 */ /* 0x000fe20000000800 */
[----:B------:R-:W-:Y:S05]  /*0010*/  EXIT ;  /* 0x000000000000794d */ /* 0x000fea0003800000 */
.L_x_0:
[----:B------:R-:W-:-:S00]  /*0020*/  BRA `(.L_x_0) ;  /* 0xfffffffc00fc7947 */ /* 0x000fc0000383ffff */
[----:B------:R-:W-:-:S00]  /*0030*/  NOP ;  /* 0x0000000000007918 */ /* 0x000fc00000000000 */
        /* <DEDUP_REMOVED lines=12> */
.L_x_1:


//--------------------- .nv.shared.reserved.0     --------------------------
	.section	.nv.shared.reserved.0,"aw",@nobits
	.weak		__nv_reservedSMEM_offset_0_alias
	.size		__nv_reservedSMEM_offset_0_alias, 0, 64
	.other		__nv_reservedSMEM_offset_0_alias,@"STO_CUDA_RESERVED_SHARED STV_DEFAULT"
__nv_reservedSMEM_offset_0_alias:
	.zero		0
	.zero		64


//--------------------- .nv.constant0._Z11DummyKernelv --------------------------
	.section	.nv.constant0._Z11DummyKernelv,"a",@progbits
	.sectionflags	@""
	.align	4
.nv.constant0._Z11DummyKernelv:
	.zero		896


//--------------------- SYMBOLS --------------------------

	.type		.nv.reservedSmem.offset0,@object
	.size		.nv.reservedSmem.offset0,0x4
